//
// Generated by NVIDIA NVVM Compiler
//
// Compiler Build ID: CL-36424714
// Cuda compilation tools, release 13.0, V13.0.88
// Based on NVVM 20.0.0
//

.version 9.0
.target sm_100
.address_size 64

	// .globl	_Z18calculateHeuristicPf5Pointii
.const .align 4 .b8 directions[64];

.visible .entry _Z18calculateHeuristicPf5Pointii(
	.param .u64 .ptr .align 1 _Z18calculateHeuristicPf5Pointii_param_0,
	.param .align 4 .b8 _Z18calculateHeuristicPf5Pointii_param_1[8],
	.param .u32 _Z18calculateHeuristicPf5Pointii_param_2,
	.param .u32 _Z18calculateHeuristicPf5Pointii_param_3
)
{
	.reg .pred 	%p<22>;
	.reg .b32 	%r<41>;
	.reg .b32 	%f<131>;
	.reg .b64 	%rd<5>;

	ld.param.u32 	%r8, [_Z18calculateHeuristicPf5Pointii_param_1+4];
	ld.param.u32 	%r7, [_Z18calculateHeuristicPf5Pointii_param_1];
	ld.param.u64 	%rd1, [_Z18calculateHeuristicPf5Pointii_param_0];
	ld.param.u32 	%r9, [_Z18calculateHeuristicPf5Pointii_param_2];
	ld.param.u32 	%r10, [_Z18calculateHeuristicPf5Pointii_param_3];
	mov.u32 	%r12, %ctaid.x;
	mov.u32 	%r13, %ntid.x;
	mov.u32 	%r14, %tid.x;
	mad.lo.s32 	%r1, %r12, %r13, %r14;
	mov.u32 	%r15, %ctaid.y;
	mov.u32 	%r16, %ntid.y;
	mov.u32 	%r17, %tid.y;
	mad.lo.s32 	%r18, %r15, %r16, %r17;
	setp.ge.s32 	%p1, %r1, %r9;
	setp.ge.s32 	%p2, %r18, %r10;
	or.pred  	%p3, %p1, %p2;
	@%p3 bra 	$L__BB0_12;
	mad.lo.s32 	%r4, %r9, %r18, %r1;
	sub.s32 	%r5, %r7, %r1;
	cvt.rn.f32.s32 	%f1, %r5;
	abs.f32 	%f2, %f1;
	setp.eq.s32 	%p4, %r5, 1;
	mov.f32 	%f129, 0f3F800000;
	@%p4 bra 	$L__BB0_6;
	setp.num.f32 	%p5, %f2, %f2;
	@%p5 bra 	$L__BB0_4;
	mov.f32 	%f69, 0f40000000;
	add.rn.f32 	%f129, %f1, %f69;
	bra.uni 	$L__BB0_6;
$L__BB0_4:
	setp.lt.f32 	%p6, %f2, 0f00800000;
	mul.f32 	%f14, %f2, 0f4B800000;
	selp.f32 	%f15, %f14, %f2, %p6;
	mov.b32 	%r19, %f15;
	add.s32 	%r20, %r19, -1060439283;
	and.b32  	%r21, %r20, -8388608;
	sub.s32 	%r22, %r19, %r21;
	mov.b32 	%f16, %r22;
	cvt.rn.f32.s32 	%f17, %r21;
	selp.f32 	%f18, 0fC1C00000, 0f00000000, %p6;
	fma.rn.f32 	%f19, %f17, 0f34000000, %f18;
	add.f32 	%f20, %f16, 0fBF800000;
	add.f32 	%f21, %f16, 0f3F800000;
	rcp.approx.ftz.f32 	%f22, %f21;
	add.f32 	%f23, %f20, %f20;
	mul.f32 	%f24, %f23, %f22;
	mul.f32 	%f25, %f24, %f24;
	neg.f32 	%f26, %f24;
	sub.f32 	%f27, %f20, %f24;
	add.f32 	%f28, %f27, %f27;
	fma.rn.f32 	%f29, %f26, %f20, %f28;
	mul.rn.f32 	%f30, %f22, %f29;
	fma.rn.f32 	%f31, %f25, 0f3A2C32E4, 0f3B52E7DB;
	fma.rn.f32 	%f32, %f31, %f25, 0f3C93BB73;
	fma.rn.f32 	%f33, %f32, %f25, 0f3DF6384F;
	mul.rn.f32 	%f34, %f33, %f25;
	fma.rn.f32 	%f35, %f24, 0f3FB8AA3B, %f19;
	mul.f32 	%f36, %f34, 0f40400000;
	sub.f32 	%f37, %f19, %f35;
	fma.rn.f32 	%f38, %f24, 0f3FB8AA3B, %f37;
	fma.rn.f32 	%f39, %f30, 0f3FB8AA3B, %f38;
	fma.rn.f32 	%f40, %f24, 0f32A55E34, %f39;
	fma.rn.f32 	%f41, %f36, %f30, %f40;
	fma.rn.f32 	%f42, %f34, %f24, %f41;
	add.rn.f32 	%f43, %f35, %f42;
	mov.f32 	%f44, 0f40000000;
	mul.rn.f32 	%f45, %f43, %f44;
	cvt.rni.f32.f32 	%f46, %f45;
	sub.f32 	%f47, %f45, %f46;
	neg.f32 	%f48, %f45;
	fma.rn.f32 	%f49, %f43, 0f40000000, %f48;
	neg.f32 	%f50, %f35;
	add.rn.f32 	%f51, %f43, %f50;
	neg.f32 	%f52, %f51;
	add.rn.f32 	%f53, %f42, %f52;
	fma.rn.f32 	%f54, %f53, 0f40000000, %f49;
	add.f32 	%f55, %f47, %f54;
	setp.gt.f32 	%p7, %f46, 0f00000000;
	selp.b32 	%r23, 0, -2097152000, %p7;
	setp.ne.s32 	%p8, %r5, 0;
	setp.neu.f32 	%p9, %f2, 0f7F800000;
	setp.lt.f32 	%p10, %f45, 0f00000000;
	selp.f32 	%f56, 0f00000000, 0f7F800000, %p10;
	abs.f32 	%f57, %f45;
	setp.gt.f32 	%p11, %f57, 0f43180000;
	cvt.rzi.s32.f32 	%r24, %f46;
	shl.b32 	%r25, %r24, 23;
	sub.s32 	%r26, %r25, %r23;
	mov.b32 	%f58, %r26;
	add.s32 	%r27, %r23, 2130706432;
	mov.b32 	%f59, %r27;
	fma.rn.f32 	%f60, %f55, 0f391FCB8E, 0f3AAF85ED;
	fma.rn.f32 	%f61, %f60, %f55, 0f3C1D9856;
	fma.rn.f32 	%f62, %f61, %f55, 0f3D6357BB;
	fma.rn.f32 	%f63, %f62, %f55, 0f3E75FDEC;
	fma.rn.f32 	%f64, %f63, %f55, 0f3F317218;
	fma.rn.f32 	%f65, %f64, %f55, 0f3F800000;
	mul.f32 	%f66, %f65, %f59;
	mul.f32 	%f67, %f66, %f58;
	selp.f32 	%f129, %f56, %f67, %p11;
	and.pred  	%p12, %p8, %p9;
	@%p12 bra 	$L__BB0_6;
	add.f32 	%f68, %f1, %f1;
	mov.b32 	%r28, %f68;
	and.b32  	%r29, %r28, 2147483647;
	mov.b32 	%f129, %r29;
$L__BB0_6:
	sub.s32 	%r6, %r8, %r18;
	cvt.rn.f32.s32 	%f7, %r6;
	abs.f32 	%f8, %f7;
	setp.eq.s32 	%p13, %r6, 1;
	mov.f32 	%f130, 0f3F800000;
	@%p13 bra 	$L__BB0_11;
	setp.num.f32 	%p14, %f8, %f8;
	@%p14 bra 	$L__BB0_9;
	mov.f32 	%f126, 0f40000000;
	add.rn.f32 	%f130, %f7, %f126;
	bra.uni 	$L__BB0_11;
$L__BB0_9:
	setp.lt.f32 	%p15, %f8, 0f00800000;
	mul.f32 	%f71, %f8, 0f4B800000;
	selp.f32 	%f72, %f71, %f8, %p15;
	mov.b32 	%r30, %f72;
	add.s32 	%r31, %r30, -1060439283;
	and.b32  	%r32, %r31, -8388608;
	sub.s32 	%r33, %r30, %r32;
	mov.b32 	%f73, %r33;
	cvt.rn.f32.s32 	%f74, %r32;
	selp.f32 	%f75, 0fC1C00000, 0f00000000, %p15;
	fma.rn.f32 	%f76, %f74, 0f34000000, %f75;
	add.f32 	%f77, %f73, 0fBF800000;
	add.f32 	%f78, %f73, 0f3F800000;
	rcp.approx.ftz.f32 	%f79, %f78;
	add.f32 	%f80, %f77, %f77;
	mul.f32 	%f81, %f80, %f79;
	mul.f32 	%f82, %f81, %f81;
	neg.f32 	%f83, %f81;
	sub.f32 	%f84, %f77, %f81;
	add.f32 	%f85, %f84, %f84;
	fma.rn.f32 	%f86, %f83, %f77, %f85;
	mul.rn.f32 	%f87, %f79, %f86;
	fma.rn.f32 	%f88, %f82, 0f3A2C32E4, 0f3B52E7DB;
	fma.rn.f32 	%f89, %f88, %f82, 0f3C93BB73;
	fma.rn.f32 	%f90, %f89, %f82, 0f3DF6384F;
	mul.rn.f32 	%f91, %f90, %f82;
	fma.rn.f32 	%f92, %f81, 0f3FB8AA3B, %f76;
	mul.f32 	%f93, %f91, 0f40400000;
	sub.f32 	%f94, %f76, %f92;
	fma.rn.f32 	%f95, %f81, 0f3FB8AA3B, %f94;
	fma.rn.f32 	%f96, %f87, 0f3FB8AA3B, %f95;
	fma.rn.f32 	%f97, %f81, 0f32A55E34, %f96;
	fma.rn.f32 	%f98, %f93, %f87, %f97;
	fma.rn.f32 	%f99, %f91, %f81, %f98;
	add.rn.f32 	%f100, %f92, %f99;
	mov.f32 	%f101, 0f40000000;
	mul.rn.f32 	%f102, %f100, %f101;
	cvt.rni.f32.f32 	%f103, %f102;
	sub.f32 	%f104, %f102, %f103;
	neg.f32 	%f105, %f102;
	fma.rn.f32 	%f106, %f100, 0f40000000, %f105;
	neg.f32 	%f107, %f92;
	add.rn.f32 	%f108, %f100, %f107;
	neg.f32 	%f109, %f108;
	add.rn.f32 	%f110, %f99, %f109;
	fma.rn.f32 	%f111, %f110, 0f40000000, %f106;
	add.f32 	%f112, %f104, %f111;
	setp.gt.f32 	%p16, %f103, 0f00000000;
	selp.b32 	%r34, 0, -2097152000, %p16;
	setp.ne.s32 	%p17, %r6, 0;
	setp.neu.f32 	%p18, %f8, 0f7F800000;
	setp.lt.f32 	%p19, %f102, 0f00000000;
	selp.f32 	%f113, 0f00000000, 0f7F800000, %p19;
	abs.f32 	%f114, %f102;
	setp.gt.f32 	%p20, %f114, 0f43180000;
	cvt.rzi.s32.f32 	%r35, %f103;
	shl.b32 	%r36, %r35, 23;
	sub.s32 	%r37, %r36, %r34;
	mov.b32 	%f115, %r37;
	add.s32 	%r38, %r34, 2130706432;
	mov.b32 	%f116, %r38;
	fma.rn.f32 	%f117, %f112, 0f391FCB8E, 0f3AAF85ED;
	fma.rn.f32 	%f118, %f117, %f112, 0f3C1D9856;
	fma.rn.f32 	%f119, %f118, %f112, 0f3D6357BB;
	fma.rn.f32 	%f120, %f119, %f112, 0f3E75FDEC;
	fma.rn.f32 	%f121, %f120, %f112, 0f3F317218;
	fma.rn.f32 	%f122, %f121, %f112, 0f3F800000;
	mul.f32 	%f123, %f122, %f116;
	mul.f32 	%f124, %f123, %f115;
	selp.f32 	%f130, %f113, %f124, %p20;
	and.pred  	%p21, %p17, %p18;
	@%p21 bra 	$L__BB0_11;
	add.f32 	%f125, %f7, %f7;
	mov.b32 	%r39, %f125;
	and.b32  	%r40, %r39, 2147483647;
	mov.b32 	%f130, %r40;
$L__BB0_11:
	add.f32 	%f127, %f129, %f130;
	sqrt.rn.f32 	%f128, %f127;
	cvta.to.global.u64 	%rd2, %rd1;
	mul.wide.s32 	%rd3, %r4, 4;
	add.s64 	%rd4, %rd2, %rd3;
	st.global.f32 	[%rd4], %f128;
$L__BB0_12:
	ret;

}


// ===== COMPILED SASS (sm_100) =====

	.target	sm_100

	.elftype	@"ET_EXEC"


//--------------------- .note.nv.tkinfo           --------------------------
	.section	.note.nv.tkinfo,"",@"SHT_NOTE"
	.sectionflags	@"SHF_NOTE_NV_TKINFO"
	.tkinfo
        /*0018*/ 	.word	0x00000002
        /*0030*/ 	.string	""
        /*0030*/ 	.string	"ptxas"
        /*0030*/ 	.string	"Cuda compilation tools, release 13.0, V13.0.88"
        /*0030*/ 	.string	"Build cuda_13.0.r13.0/compiler.36424714_0"
        /*0030*/ 	.string	"-arch sm_100 -m 64 "



//--------------------- .note.nv.cuinfo           --------------------------
	.section	.note.nv.cuinfo,"",@"SHT_NOTE"
	.sectionflags	@"SHF_NOTE_NV_CUINFO"
        /*0018*/ 	.short	0x0002
        /*001a*/ 	.short	0x0064
        /*001c*/ 	.short	0x0082
	.zero		2


//--------------------- .nv.info                  --------------------------
	.section	.nv.info,"",@"SHT_CUDA_INFO"
	.align	4


	//----- nvinfo : EIATTR_REGCOUNT
	.align		4
        /*0000*/ 	.byte	0x04, 0x2f
        /*0002*/ 	.short	(.L_2 - .L_1)
	.align		4
.L_1:
        /*0004*/ 	.word	index@(_Z18calculateHeuristicPf5Pointii)
        /*0008*/ 	.word	0x00000011


	//----- nvinfo : EIATTR_FRAME_SIZE
	.align		4
.L_2:
        /*000c*/ 	.byte	0x04, 0x11
        /*000e*/ 	.short	(.L_4 - .L_3)
	.align		4
.L_3:
        /*0010*/ 	.word	index@($__internal_0_$__cuda_sm20_sqrt_rn_f32_slowpath)
        /*0014*/ 	.word	0x00000000


	//----- nvinfo : EIATTR_FRAME_SIZE
	.align		4
.L_4:
        /*0018*/ 	.byte	0x04, 0x11
        /*001a*/ 	.short	(.L_6 - .L_5)
	.align		4
.L_5:
        /*001c*/ 	.word	index@(_Z18calculateHeuristicPf5Pointii)
        /*0020*/ 	.word	0x00000000


	//----- nvinfo : EIATTR_MIN_STACK_SIZE
	.align		4
.L_6:
        /*0024*/ 	.byte	0x04, 0x12
        /*0026*/ 	.short	(.L_8 - .L_7)
	.align		4
.L_7:
        /*0028*/ 	.word	index@(_Z18calculateHeuristicPf5Pointii)
        /*002c*/ 	.word	0x00000000
.L_8:


//--------------------- .nv.compat                --------------------------
	.section	.nv.compat,"",@"SHT_CUDA_COMPAT_INFO"
	.align	4
        /*0000*/ 	.byte	0x02, 0x09, 0x00, 0x00, 0x02, 0x02, 0x01, 0x00, 0x02, 0x05, 0x05, 0x00, 0x03, 0x07, 0x01, 0x01
        /*0010*/ 	.byte	0x02, 0x03, 0x00, 0x00, 0x02, 0x06, 0x01, 0x00, 0x04, 0x0b, 0x08, 0x00, 0x01, 0x00, 0x00, 0x00
        /*0020*/ 	.byte	0x00, 0x00, 0x00, 0x00


//--------------------- .nv.info._Z18calculateHeuristicPf5Pointii --------------------------
	.section	.nv.info._Z18calculateHeuristicPf5Pointii,"",@"SHT_CUDA_INFO"
	.sectionflags	@""
	.align	4


	//----- nvinfo : EIATTR_CUDA_API_VERSION
	.align		4
        /*0000*/ 	.byte	0x04, 0x37
        /*0002*/ 	.short	(.L_10 - .L_9)
.L_9:
        /*0004*/ 	.word	0x00000082


	//----- nvinfo : EIATTR_KPARAM_INFO
	.align		4
.L_10:
        /*0008*/ 	.byte	0x04, 0x17
        /*000a*/ 	.short	(.L_12 - .L_11)
.L_11:
        /*000c*/ 	.word	0x00000000
        /*0010*/ 	.short	0x0003
        /*0012*/ 	.short	0x0014
        /*0014*/ 	.byte	0x00, 0xf0, 0x11, 0x00


	//----- nvinfo : EIATTR_KPARAM_INFO
	.align		4
.L_12:
        /*0018*/ 	.byte	0x04, 0x17
        /*001a*/ 	.short	(.L_14 - .L_13)
.L_13:
        /*001c*/ 	.word	0x00000000
        /*0020*/ 	.short	0x0002
        /*0022*/ 	.short	0x0010
        /*0024*/ 	.byte	0x00, 0xf0, 0x11, 0x00


	//----- nvinfo : EIATTR_KPARAM_INFO
	.align		4
.L_14:
        /*0028*/ 	.byte	0x04, 0x17
        /*002a*/ 	.short	(.L_16 - .L_15)
.L_15:
        /*002c*/ 	.word	0x00000000
        /*0030*/ 	.short	0x0001
        /*0032*/ 	.short	0x0008
        /*0034*/ 	.byte	0x00, 0xf0, 0x21, 0x00


	//----- nvinfo : EIATTR_KPARAM_INFO
	.align		4
.L_16:
        /*0038*/ 	.byte	0x04, 0x17
        /*003a*/ 	.short	(.L_18 - .L_17)
.L_17:
        /*003c*/ 	.word	0x00000000
        /*0040*/ 	.short	0x0000
        /*0042*/ 	.short	0x0000
        /*0044*/ 	.byte	0x00, 0xf5, 0x21, 0x00


	//----- nvinfo : EIATTR_SPARSE_MMA_MASK
	.align		4
.L_18:
        /*0048*/ 	.byte	0x03, 0x50
        /*004a*/ 	.short	0x0000


	//----- nvinfo : EIATTR_MAXREG_COUNT
	.align		4
        /*004c*/ 	.byte	0x03, 0x1b
        /*004e*/ 	.short	0x00ff


	//----- nvinfo : EIATTR_MERCURY_ISA_VERSION
	.align		4
        /*0050*/ 	.byte	0x03, 0x5f
        /*0052*/ 	.short	0x0101


	//----- nvinfo : EIATTR_VRC_CTA_INIT_COUNT
	.align		4
        /*0054*/ 	.byte	0x02, 0x4a
	.zero		1
	.zero		1


	//----- nvinfo : EIATTR_EXIT_INSTR_OFFSETS
	.align		4
        /*0058*/ 	.byte	0x04, 0x1c
        /*005a*/ 	.short	(.L_20 - .L_19)


	//   ....[0]....
.L_19:
        /*005c*/ 	.word	0x000000c0


	//   ....[1]....
        /*0060*/ 	.word	0x00000b30


	//----- nvinfo : EIATTR_CRS_STACK_SIZE
	.align		4
.L_20:
        /*0064*/ 	.byte	0x04, 0x1e
        /*0066*/ 	.short	(.L_22 - .L_21)
.L_21:
        /*0068*/ 	.word	0x00000000


	//----- nvinfo : EIATTR_CBANK_PARAM_SIZE
	.align		4
.L_22:
        /*006c*/ 	.byte	0x03, 0x19
        /*006e*/ 	.short	0x0018


	//----- nvinfo : EIATTR_PARAM_CBANK
	.align		4
        /*0070*/ 	.byte	0x04, 0x0a
        /*0072*/ 	.short	(.L_24 - .L_23)
	.align		4
.L_23:
        /*0074*/ 	.word	index@(.nv.constant0._Z18calculateHeuristicPf5Pointii)
        /*0078*/ 	.short	0x0380
        /*007a*/ 	.short	0x0018


	//----- nvinfo : EIATTR_SW_WAR
	.align		4
.L_24:
        /*007c*/ 	.byte	0x04, 0x36
        /*007e*/ 	.short	(.L_26 - .L_25)
.L_25:
        /*0080*/ 	.word	0x00000008
.L_26:


//--------------------- .nv.callgraph             --------------------------
	.section	.nv.callgraph,"",@"SHT_CUDA_CALLGRAPH"
	.align	4
	.sectionentsize	8
	.align		4
        /*0000*/ 	.word	0x00000000
	.align		4
        /*0004*/ 	.word	0xffffffff
	.align		4
        /*0008*/ 	.word	0x00000000
	.align		4
        /*000c*/ 	.word	0xfffffffe
	.align		4
        /*0010*/ 	.word	0x00000000
	.align		4
        /*0014*/ 	.word	0xfffffffd
	.align		4
        /*0018*/ 	.word	0x00000000
	.align		4
        /*001c*/ 	.word	0xfffffffc


//--------------------- .nv.constant3             --------------------------
	.section	.nv.constant3,"a",@progbits
	.align	4
.nv.constant3:
	.type		directions,@object
	.size		directions,(.L_0 - directions)
directions:
	.zero		64
.L_0:


//--------------------- .text._Z18calculateHeuristicPf5Pointii --------------------------
	.section	.text._Z18calculateHeuristicPf5Pointii,"ax",@progbits
	.align	128
        .global         _Z18calculateHeuristicPf5Pointii
        .type           _Z18calculateHeuristicPf5Pointii,@function
        .size           _Z18calculateHeuristicPf5Pointii,(.L_x_9 - _Z18calculateHeuristicPf5Pointii)
        .other          _Z18calculateHeuristicPf5Pointii,@"STO_CUDA_ENTRY STV_DEFAULT"
_Z18calculateHeuristicPf5Pointii:
.text._Z18calculateHeuristicPf5Pointii:
[----:B------:R-:W-:Y:S01]  /*0000*/  LDC R1, c[0x0][0x37c] ;  /* 0x0000df00ff017b82 */ /* 0x000fe20000000800 */
[----:B------:R-:W0:Y:S07]  /*0010*/  S2R R5, SR_TID.Y ;  /* 0x0000000000057919 */ /* 0x000e2e0000002200 */
[----:B------:R-:W1:Y:S01]  /*0020*/  LDC R3, c[0x0][0x360] ;  /* 0x0000d800ff037b82 */ /* 0x000e620000000800 */
[----:B------:R-:W2:Y:S01]  /*0030*/  LDCU.64 UR6, c[0x0][0x390] ;  /* 0x00007200ff0677ac */ /* 0x000ea20008000a00 */
[----:B------:R-:W1:Y:S06]  /*0040*/  S2R R2, SR_TID.X ;  /* 0x0000000000027919 */ /* 0x000e6c0000002100 */
[----:B------:R-:W0:Y:S08]  /*0050*/  S2UR UR5, SR_CTAID.Y ;  /* 0x00000000000579c3 */ /* 0x000e300000002600 */
[----:B------:R-:W0:Y:S08]  /*0060*/  LDC R0, c[0x0][0x364] ;  /* 0x0000d900ff007b82 */ /* 0x000e300000000800 */
[----:B------:R-:W1:Y:S01]  /*0070*/  S2UR UR4, SR_CTAID.X ;  /* 0x00000000000479c3 */ /* 0x000e620000002500 */
[----:B0-----:R-:W-:-:S05]  /*0080*/  IMAD R0, R0, UR5, R5 ;  /* 0x0000000500007c24 */ /* 0x001fca000f8e0205 */
[----:B--2---:R-:W-:Y:S01]  /*0090*/  ISETP.GE.AND P0, PT, R0, UR7, PT ;  /* 0x0000000700007c0c */ /* 0x004fe2000bf06270 */
[----:B-1----:R-:W-:-:S05]  /*00a0*/  IMAD R3, R3, UR4, R2 ;  /* 0x0000000403037c24 */ /* 0x002fca000f8e0202 */
[----:B------:R-:W-:-:S13]  /*00b0*/  ISETP.GE.OR P0, PT, R3, UR6, P0 ;  /* 0x0000000603007c0c */ /* 0x000fda0008706670 */
[----:B------:R-:W-:Y:S05]  /*00c0*/  @P0 EXIT ;  /* 0x000000000000094d */ /* 0x000fea0003800000 */
[----:B------:R-:W0:Y:S01]  /*00d0*/  LDCU UR4, c[0x0][0x388] ;  /* 0x00007100ff0477ac */ /* 0x000e220008000800 */
[----:B------:R-:W-:Y:S01]  /*00e0*/  BSSY.RECONVERGENT B0, `(.L_x_0) ;  /* 0x0000048000007945 */ /* 0x000fe20003800200 */
[----:B------:R-:W-:Y:S02]  /*00f0*/  HFMA2 R4, -RZ, RZ, 1.875, 0 ;  /* 0x3f800000ff047431 */ /* 0x000fe400000001ff */
[----:B------:R-:W-:Y:S01]  /*0100*/  IMAD R2, R0, UR6, R3 ;  /* 0x0000000600027c24 */ /* 0x000fe2000f8e0203 */
[----:B0-----:R-:W-:-:S04]  /*0110*/  IADD3 R10, PT, PT, -R3, UR4, RZ ;  /* 0x00000004030a7c10 */ /* 0x001fc8000fffe1ff */
[----:B------:R-:W-:-:S13]  /*0120*/  ISETP.NE.AND P0, PT, R10, 0x1, PT ;  /* 0x000000010a00780c */ /* 0x000fda0003f05270 */
[----:B------:R-:W-:Y:S05]  /*0130*/  @!P0 BRA `(.L_x_1) ;  /* 0x0000000400088947 */ /* 0x000fea0003800000 */
[----:B------:R-:W-:-:S04]  /*0140*/  I2FP.F32.S32 R3, R10 ;  /* 0x0000000a00037245 */ /* 0x000fc80000201400 */
[----:B------:R-:W-:-:S13]  /*0150*/  FSETP.NAN.AND P0, PT, |R3|, |R3|, PT ;  /* 0x400000030300720b */ /* 0x000fda0003f08200 */
[----:B------:R-:W-:Y:S01]  /*0160*/  @P0 FADD R4, R3, 2 ;  /* 0x4000000003040421 */ /* 0x000fe20000000000 */
[----:B------:R-:W-:Y:S06]  /*0170*/  @P0 BRA `(.L_x_1) ;  /* 0x0000000000f80947 */ /* 0x000fec0003800000 */
[C---:B------:R-:W-:Y:S01]  /*0180*/  FMUL R4, |R3|.reuse, 16777216 ;  /* 0x4b80000003047820 */ /* 0x040fe20000400200 */
[----:B------:R-:W-:Y:S02]  /*0190*/  FSETP.GEU.AND P0, PT, |R3|, 1.175494350822287508e-38, PT ;  /* 0x008000000300780b */ /* 0x000fe40003f0e200 */
[----:B------:R-:W-:Y:S02]  /*01a0*/  MOV R12, 0x3a2c32e4 ;  /* 0x3a2c32e4000c7802 */ /* 0x000fe40000000f00 */
[----:B------:R-:W-:-:S04]  /*01b0*/  FSEL R4, R4, |R3|, !P0 ;  /* 0x4000000304047208 */ /* 0x000fc80004000000 */
[----:B------:R-:W-:-:S04]  /*01c0*/  IADD3 R5, PT, PT, R4, -0x3f3504f3, RZ ;  /* 0xc0cafb0d04057810 */ /* 0x000fc80007ffe0ff */
[----:B------:R-:W-:-:S04]  /*01d0*/  LOP3.LUT R5, R5, 0xff800000, RZ, 0xc0, !PT ;  /* 0xff80000005057812 */ /* 0x000fc800078ec0ff */
[-C--:B------:R-:W-:Y:S02]  /*01e0*/  IADD3 R4, PT, PT, R4, -R5.reuse, RZ ;  /* 0x8000000504047210 */ /* 0x080fe40007ffe0ff */
[----:B------:R-:W-:-:S03]  /*01f0*/  I2FP.F32.S32 R5, R5 ;  /* 0x0000000500057245 */ /* 0x000fc60000201400 */
[C---:B------:R-:W-:Y:S01]  /*0200*/  FADD R7, R4.reuse, 1 ;  /* 0x3f80000004077421 */ /* 0x040fe20000000000 */
[----:B------:R-:W-:Y:S01]  /*0210*/  FADD R6, R4, -1 ;  /* 0xbf80000004067421 */ /* 0x000fe20000000000 */
[----:B------:R-:W-:Y:S02]  /*0220*/  FSEL R4, RZ, -24, P0 ;  /* 0xc1c00000ff047808 */ /* 0x000fe40000000000 */
[----:B------:R-:W-:Y:S01]  /*0230*/  FSETP.NEU.AND P0, PT, |R3|, +INF , PT ;  /* 0x7f8000000300780b */ /* 0x000fe20003f0d200 */
[----:B------:R-:W-:Y:S01]  /*0240*/  FADD R8, R6, R6 ;  /* 0x0000000606087221 */ /* 0x000fe20000000000 */
[----:B------:R-:W0:Y:S01]  /*0250*/  MUFU.RCP R7, R7 ;  /* 0x0000000700077308 */ /* 0x000e220000001000 */
[----:B------:R-:W-:Y:S01]  /*0260*/  FFMA R4, R5, 1.1920928955078125e-07, R4 ;  /* 0x3400000005047823 */ /* 0x000fe20000000004 */
[----:B------:R-:W-:-:S13]  /*0270*/  ISETP.NE.AND P0, PT, R10, RZ, P0 ;  /* 0x000000ff0a00720c */ /* 0x000fda0000705270 */
[----:B------:R-:W-:Y:S01]  /*0280*/  @!P0 FADD R3, R3, R3 ;  /* 0x0000000303038221 */ /* 0x000fe20000000000 */
[----:B0-----:R-:W-:-:S04]  /*0290*/  FMUL R9, R7, R8 ;  /* 0x0000000807097220 */ /* 0x001fc80000400000 */
[----:B------:R-:W-:Y:S01]  /*02a0*/  FADD R8, R6, -R9 ;  /* 0x8000000906087221 */ /* 0x000fe20000000000 */
[CC--:B------:R-:W-:Y:S01]  /*02b0*/  FMUL R5, R9.reuse, R9.reuse ;  /* 0x0000000909057220 */ /* 0x0c0fe20000400000 */
[----:B------:R-:W-:Y:S02]  /*02c0*/  FFMA R13, R9, 1.4426950216293334961, R4 ;  /* 0x3fb8aa3b090d7823 */ /* 0x000fe40000000004 */
[----:B------:R-:W-:Y:S01]  /*02d0*/  FADD R11, R8, R8 ;  /* 0x00000008080b7221 */ /* 0x000fe20000000000 */
[C---:B------:R-:W-:Y:S01]  /*02e0*/  FFMA R8, R5.reuse, R12, 0.0032181653659790754318 ;  /* 0x3b52e7db05087423 */ /* 0x040fe2000000000c */
[----:B------:R-:W-:Y:S02]  /*02f0*/  FADD R4, R4, -R13 ;  /* 0x8000000d04047221 */ /* 0x000fe40000000000 */
[----:B------:R-:W-:Y:S01]  /*0300*/  FFMA R6, R6, -R9, R11 ;  /* 0x8000000906067223 */ /* 0x000fe2000000000b */
[----:B------:R-:W-:Y:S01]  /*0310*/  FFMA R8, R5, R8, 0.018033718690276145935 ;  /* 0x3c93bb7305087423 */ /* 0x000fe20000000008 */
[----:B------:R-:W-:-:S02]  /*0320*/  FFMA R11, R9, 1.4426950216293334961, R4 ;  /* 0x3fb8aa3b090b7823 */ /* 0x000fc40000000004 */
[----:B------:R-:W-:Y:S01]  /*0330*/  FMUL R6, R7, R6 ;  /* 0x0000000607067220 */ /* 0x000fe20000400000 */
[----:B------:R-:W-:-:S03]  /*0340*/  FFMA R8, R5, R8, 0.12022458761930465698 ;  /* 0x3df6384f05087423 */ /* 0x000fc60000000008 */
[----:B------:R-:W-:Y:S01]  /*0350*/  FFMA R4, R6, 1.4426950216293334961, R11 ;  /* 0x3fb8aa3b06047823 */ /* 0x000fe2000000000b */
[----:B------:R-:W-:-:S03]  /*0360*/  FMUL R8, R5, R8 ;  /* 0x0000000805087220 */ /* 0x000fc60000400000 */
[----:B------:R-:W-:Y:S01]  /*0370*/  FFMA R7, R9, 1.9251366722983220825e-08, R4 ;  /* 0x32a55e3409077823 */ /* 0x000fe20000000004 */
[----:B------:R-:W-:-:S04]  /*0380*/  FMUL R5, R8, 3 ;  /* 0x4040000008057820 */ /* 0x000fc80000400000 */
[----:B------:R-:W-:Y:S01]  /*0390*/  FFMA R5, R6, R5, R7 ;  /* 0x0000000506057223 */ /* 0x000fe20000000007 */
[----:B------:R-:W-:-:S03]  /*03a0*/  HFMA2 R7, -RZ, RZ, 0.64013671875, -15.109375 ;  /* 0x391fcb8eff077431 */ /* 0x000fc600000001ff */
[----:B------:R-:W-:-:S04]  /*03b0*/  FFMA R8, R9, R8, R5 ;  /* 0x0000000809087223 */ /* 0x000fc80000000005 */
[----:B------:R-:W-:-:S04]  /*03c0*/  FADD R4, R13, R8 ;  /* 0x000000080d047221 */ /* 0x000fc80000000000 */
[----:B------:R-:W-:Y:S01]  /*03d0*/  FMUL R5, R4, 2 ;  /* 0x4000000004057820 */ /* 0x000fe20000400000 */
[----:B------:R-:W-:-:S03]  /*03e0*/  FADD R13, -R13, R4 ;  /* 0x000000040d0d7221 */ /* 0x000fc60000000100 */
[----:B------:R-:W0:Y:S01]  /*03f0*/  FRND R6, R5 ;  /* 0x0000000500067307 */ /* 0x000e220000201000 */
[----:B------:R-:W-:Y:S01]  /*0400*/  FADD R13, R8, -R13 ;  /* 0x8000000d080d7221 */ /* 0x000fe20000000000 */
[----:B------:R-:W-:Y:S01]  /*0410*/  FFMA R4, R4, 2, -R5 ;  /* 0x4000000004047823 */ /* 0x000fe20000000805 */
[----:B------:R-:W-:-:S03]  /*0420*/  FSETP.GT.AND P2, PT, |R5|, 152, PT ;  /* 0x431800000500780b */ /* 0x000fc60003f44200 */
[----:B------:R-:W-:Y:S01]  /*0430*/  FFMA R13, R13, 2, R4 ;  /* 0x400000000d0d7823 */ /* 0x000fe20000000004 */
[----:B0-----:R-:W-:Y:S01]  /*0440*/  FADD R4, R5, -R6 ;  /* 0x8000000605047221 */ /* 0x001fe20000000000 */
[----:B------:R-:W-:-:S03]  /*0450*/  FSETP.GT.AND P1, PT, R6, RZ, PT ;  /* 0x000000ff0600720b */ /* 0x000fc60003f24000 */
[----:B------:R-:W-:Y:S01]  /*0460*/  FADD R4, R4, R13 ;  /* 0x0000000d04047221 */ /* 0x000fe20000000000 */
[----:B------:R-:W-:Y:S02]  /*0470*/  SEL R6, RZ, 0x83000000, P1 ;  /* 0x83000000ff067807 */ /* 0x000fe40000800000 */
[----:B------:R-:W-:Y:S01]  /*0480*/  FSETP.GEU.AND P1, PT, R5, RZ, PT ;  /* 0x000000ff0500720b */ /* 0x000fe20003f2e000 */
[----:B------:R-:W-:Y:S01]  /*0490*/  FFMA R7, R4, R7, 0.0013391353422775864601 ;  /* 0x3aaf85ed04077423 */ /* 0x000fe20000000007 */
[----:B------:R-:W-:-:S03]  /*04a0*/  IADD3 R8, PT, PT, R6, 0x7f000000, RZ ;  /* 0x7f00000006087810 */ /* 0x000fc60007ffe0ff */
[C---:B------:R-:W-:Y:S02]  /*04b0*/  FFMA R9, R4.reuse, R7, 0.0096188392490148544312 ;  /* 0x3c1d985604097423 */ /* 0x040fe40000000007 */
[----:B------:R-:W0:Y:S02]  /*04c0*/  F2I.NTZ R7, R5 ;  /* 0x0000000500077305 */ /* 0x000e240000203100 */
[----:B------:R-:W-:-:S04]  /*04d0*/  FFMA R9, R4, R9, 0.055503588169813156128 ;  /* 0x3d6357bb04097423 */ /* 0x000fc80000000009 */
[----:B------:R-:W-:-:S04]  /*04e0*/  FFMA R9, R4, R9, 0.24022644758224487305 ;  /* 0x3e75fdec04097423 */ /* 0x000fc80000000009 */
[----:B------:R-:W-:-:S04]  /*04f0*/  FFMA R9, R4, R9, 0.69314718246459960938 ;  /* 0x3f31721804097423 */ /* 0x000fc80000000009 */
[----:B------:R-:W-:Y:S01]  /*0500*/  FFMA R9, R4, R9, 1 ;  /* 0x3f80000004097423 */ /* 0x000fe20000000009 */
[----:B0-----:R-:W-:Y:S02]  /*0510*/  LEA R7, R7, -R6, 0x17 ;  /* 0x8000000607077211 */ /* 0x001fe400078eb8ff */
[----:B------:R-:W-:Y:S01]  /*0520*/  FSEL R4, RZ, +INF , !P1 ;  /* 0x7f800000ff047808 */ /* 0x000fe20004800000 */
[----:B------:R-:W-:-:S04]  /*0530*/  FMUL R8, R8, R9 ;  /* 0x0000000908087220 */ /* 0x000fc80000400000 */
[----:B------:R-:W-:Y:S01]  /*0540*/  @!P2 FMUL R4, R7, R8 ;  /* 0x000000080704a220 */ /* 0x000fe20000400000 */
[----:B------:R-:W-:-:S07]  /*0550*/  @!P0 LOP3.LUT R4, R3, 0x7fffffff, RZ, 0xc0, !PT ;  /* 0x7fffffff03048812 */ /* 0x000fce00078ec0ff */
.L_x_1:
[----:B------:R-:W-:Y:S05]  /*0560*/  BSYNC.RECONVERGENT B0 ;  /* 0x0000000000007941 */ /* 0x000fea0003800200 */
.L_x_0:
[----:B------:R-:W0:Y:S01]  /*0570*/  LDCU UR4, c[0x0][0x38c] ;  /* 0x00007180ff0477ac */ /* 0x000e220008000800 */
[----:B------:R-:W-:Y:S01]  /*0580*/  BSSY.RECONVERGENT B0, `(.L_x_2) ;  /* 0x0000047000007945 */ /* 0x000fe20003800200 */
[----:B------:R-:W-:Y:S02]  /*0590*/  MOV R5, 0x3f800000 ;  /* 0x3f80000000057802 */ /* 0x000fe40000000f00 */
        /* <DEDUP_REMOVED lines=8> */
[----:B------:R-:W-:Y:S01]  /*0620*/  FSETP.GEU.AND P0, PT, |R3|, 1.175494350822287508e-38, PT ;  /* 0x008000000300780b */ /* 0x000fe20003f0e200 */
[----:B------:R-:W-:-:S03]  /*0630*/  HFMA2 R11, -RZ, RZ, 0.771484375, 0.21533203125 ;  /* 0x3a2c32e4ff0b7431 */ /* 0x000fc600000001ff */
        /* <DEDUP_REMOVED lines=31> */
[----:B------:R-:W-:-:S03]  /*0830*/  MOV R8, 0x391fcb8e ;  /* 0x391fcb8e00087802 */ /* 0x000fc60000000f00 */
        /* <DEDUP_REMOVED lines=8> */
[----:B------:R-:W-:Y:S02]  /*08c0*/  FFMA R14, R14, 2, R5 ;  /* 0x400000000e0e7823 */ /* 0x000fe40000000005 */
[----:B------:R-:W1:Y:S01]  /*08d0*/  F2I.NTZ R9, R6 ;  /* 0x0000000600097305 */ /* 0x000e620000203100 */
[----:B0-----:R-:W-:Y:S01]  /*08e0*/  FADD R5, R6, -R7 ;  /* 0x8000000706057221 */ /* 0x001fe20000000000 */
[----:B------:R-:W-:-:S03]  /*08f0*/  FSETP.GT.AND P1, PT, R7, RZ, PT ;  /* 0x000000ff0700720b */ /* 0x000fc60003f24000 */
[----:B------:R-:W-:Y:S01]  /*0900*/  FADD R5, R5, R14 ;  /* 0x0000000e05057221 */ /* 0x000fe20000000000 */
[----:B------:R-:W-:Y:S02]  /*0910*/  SEL R0, RZ, 0x83000000, P1 ;  /* 0x83000000ff007807 */ /* 0x000fe40000800000 */
[----:B------:R-:W-:Y:S01]  /*0920*/  FSETP.GEU.AND P1, PT, R6, RZ, PT ;  /* 0x000000ff0600720b */ /* 0x000fe20003f2e000 */
[----:B------:R-:W-:Y:S01]  /*0930*/  FFMA R8, R5, R8, 0.0013391353422775864601 ;  /* 0x3aaf85ed05087423 */ /* 0x000fe20000000008 */
[----:B------:R-:W-:Y:S02]  /*0940*/  IADD3 R7, PT, PT, R0, 0x7f000000, RZ ;  /* 0x7f00000000077810 */ /* 0x000fe40007ffe0ff */
[----:B-1----:R-:W-:Y:S01]  /*0950*/  LEA R9, R9, -R0, 0x17 ;  /* 0x8000000009097211 */ /* 0x002fe200078eb8ff */
[----:B------:R-:W-:-:S04]  /*0960*/  FFMA R8, R5, R8, 0.0096188392490148544312 ;  /* 0x3c1d985605087423 */ /* 0x000fc80000000008 */
[----:B------:R-:W-:-:S04]  /*0970*/  FFMA R8, R5, R8, 0.055503588169813156128 ;  /* 0x3d6357bb05087423 */ /* 0x000fc80000000008 */
[----:B------:R-:W-:-:S04]  /*0980*/  FFMA R8, R5, R8, 0.24022644758224487305 ;  /* 0x3e75fdec05087423 */ /* 0x000fc80000000008 */
[----:B------:R-:W-:-:S04]  /*0990*/  FFMA R8, R5, R8, 0.69314718246459960938 ;  /* 0x3f31721805087423 */ /* 0x000fc80000000008 */
[----:B------:R-:W-:Y:S01]  /*09a0*/  FFMA R8, R5, R8, 1 ;  /* 0x3f80000005087423 */ /* 0x000fe20000000008 */
[----:B------:R-:W-:-:S03]  /*09b0*/  FSEL R5, RZ, +INF , !P1 ;  /* 0x7f800000ff057808 */ /* 0x000fc60004800000 */
[----:B------:R-:W-:-:S04]  /*09c0*/  FMUL R8, R7, R8 ;  /* 0x0000000807087220 */ /* 0x000fc80000400000 */
[----:B------:R-:W-:Y:S01]  /*09d0*/  @!P2 FMUL R5, R9, R8 ;  /* 0x000000080905a220 */ /* 0x000fe20000400000 */
[----:B------:R-:W-:-:S07]  /*09e0*/  @!P0 LOP3.LUT R5, R3, 0x7fffffff, RZ, 0xc0, !PT ;  /* 0x7fffffff03058812 */ /* 0x000fce00078ec0ff */
.L_x_3:
[----:B------:R-:W-:Y:S05]  /*09f0*/  BSYNC.RECONVERGENT B0 ;  /* 0x0000000000007941 */ /* 0x000fea0003800200 */
.L_x_2:
[----:B------:R-:W-:Y:S01]  /*0a00*/  FADD R0, R5, R4 ;  /* 0x0000000405007221 */ /* 0x000fe20000000000 */
[----:B------:R-:W0:Y:S01]  /*0a10*/  LDCU.64 UR4, c[0x0][0x358] ;  /* 0x00006b00ff0477ac */ /* 0x000e220008000a00 */
[----:B------:R-:W-:Y:S02]  /*0a20*/  BSSY.RECONVERGENT B0, `(.L_x_4) ;  /* 0x000000d000007945 */ /* 0x000fe40003800200 */
[----:B------:R1:W2:Y:S01]  /*0a30*/  MUFU.RSQ R3, R0 ;  /* 0x0000000000037308 */ /* 0x0002a20000001400 */
[----:B------:R-:W-:-:S04]  /*0a40*/  IADD3 R4, PT, PT, R0, -0xd000000, RZ ;  /* 0xf300000000047810 */ /* 0x000fc80007ffe0ff */
[----:B------:R-:W-:-:S13]  /*0a50*/  ISETP.GT.U32.AND P0, PT, R4, 0x727fffff, PT ;  /* 0x727fffff0400780c */ /* 0x000fda0003f04070 */
[----:B012---:R-:W-:Y:S05]  /*0a60*/  @!P0 BRA `(.L_x_5) ;  /* 0x0000000000108947 */ /* 0x007fea0003800000 */
[----:B------:R-:W-:-:S07]  /*0a70*/  MOV R8, 0xa90 ;  /* 0x00000a9000087802 */ /* 0x000fce0000000f00 */
[----:B------:R-:W-:Y:S05]  /*0a80*/  CALL.REL.NOINC `($__internal_0_$__cuda_sm20_sqrt_rn_f32_slowpath) ;  /* 0x00000000002c7944 */ /* 0x000fea0003c00000 */
[----:B------:R-:W-:Y:S01]  /*0a90*/  MOV R7, R3 ;  /* 0x0000000300077202 */ /* 0x000fe20000000f00 */
[----:B------:R-:W-:Y:S06]  /*0aa0*/  BRA `(.L_x_6) ;  /* 0x0000000000107947 */ /* 0x000fec0003800000 */
.L_x_5:
[----:B------:R-:W-:Y:S01]  /*0ab0*/  FMUL.FTZ R7, R0, R3 ;  /* 0x0000000300077220 */ /* 0x000fe20000410000 */
[----:B------:R-:W-:-:S03]  /*0ac0*/  FMUL.FTZ R3, R3, 0.5 ;  /* 0x3f00000003037820 */ /* 0x000fc60000410000 */
[----:B------:R-:W-:-:S04]  /*0ad0*/  FFMA R0, -R7, R7, R0 ;  /* 0x0000000707007223 */ /* 0x000fc80000000100 */
[----:B------:R-:W-:-:S07]  /*0ae0*/  FFMA R7, R0, R3, R7 ;  /* 0x0000000300077223 */ /* 0x000fce0000000007 */
.L_x_6:
[----:B------:R-:W-:Y:S05]  /*0af0*/  BSYNC.RECONVERGENT B0 ;  /* 0x0000000000007941 */ /* 0x000fea0003800200 */
.L_x_4:
[----:B------:R-:W0:Y:S02]  /*0b00*/  LDC.64 R4, c[0x0][0x380] ;  /* 0x0000e000ff047b82 */ /* 0x000e240000000a00 */
[----:B0-----:R-:W-:-:S05]  /*0b10*/  IMAD.WIDE R2, R2, 0x4, R4 ;  /* 0x0000000402027825 */ /* 0x001fca00078e0204 */
[----:B------:R-:W-:Y:S01]  /*0b20*/  STG.E desc[UR4][R2.64], R7 ;  /* 0x0000000702007986 */ /* 0x000fe2000c101904 */
[----:B------:R-:W-:Y:S05]  /*0b30*/  EXIT ;  /* 0x000000000000794d */ /* 0x000fea0003800000 */
        .weak           $__internal_0_$__cuda_sm20_sqrt_rn_f32_slowpath
        .type           $__internal_0_$__cuda_sm20_sqrt_rn_f32_slowpath,@function
        .size           $__internal_0_$__cuda_sm20_sqrt_rn_f32_slowpath,(.L_x_9 - $__internal_0_$__cuda_sm20_sqrt_rn_f32_slowpath)
$__internal_0_$__cuda_sm20_sqrt_rn_f32_slowpath:
[----:B------:R-:W-:-:S13]  /*0b40*/  LOP3.LUT P0, RZ, R0, 0x7fffffff, RZ, 0xc0, !PT ;  /* 0x7fffffff00ff7812 */ /* 0x000fda000780c0ff */
[----:B------:R-:W-:Y:S01]  /*0b50*/  @!P0 MOV R3, R0 ;  /* 0x0000000000038202 */ /* 0x000fe20000000f00 */
[----:B------:R-:W-:Y:S06]  /*0b60*/  @!P0 BRA `(.L_x_7) ;  /* 0x0000000000408947 */ /* 0x000fec0003800000 */
[----:B------:R-:W-:-:S13]  /*0b70*/  FSETP.GEU.FTZ.AND P0, PT, R0, RZ, PT ;  /* 0x000000ff0000720b */ /* 0x000fda0003f1e000 */
[----:B------:R-:W-:Y:S01]  /*0b80*/  @!P0 MOV R3, 0x7fffffff ;  /* 0x7fffffff00038802 */ /* 0x000fe20000000f00 */
[----:B------:R-:W-:Y:S06]  /*0b90*/  @!P0 BRA `(.L_x_7) ;  /* 0x0000000000348947 */ /* 0x000fec0003800000 */
[----:B------:R-:W-:-:S13]  /*0ba0*/  FSETP.GTU.FTZ.AND P0, PT, |R0|, +INF , PT ;  /* 0x7f8000000000780b */ /* 0x000fda0003f1c200 */
[----:B------:R-:W-:Y:S01]  /*0bb0*/  @P0 FADD.FTZ R3, R0, 1 ;  /* 0x3f80000000030421 */ /* 0x000fe20000010000 */
[----:B------:R-:W-:Y:S06]  /*0bc0*/  @P0 BRA `(.L_x_7) ;  /* 0x0000000000280947 */ /* 0x000fec0003800000 */
[----:B------:R-:W-:-:S13]  /*0bd0*/  FSETP.NEU.FTZ.AND P0, PT, |R0|, +INF , PT ;  /* 0x7f8000000000780b */ /* 0x000fda0003f1d200 */
[----:B------:R-:W-:-:S04]  /*0be0*/  @P0 FFMA R4, R0, 1.84467440737095516160e+19, RZ ;  /* 0x5f80000000040823 */ /* 0x000fc800000000ff */
[----:B------:R-:W0:Y:S02]  /*0bf0*/  @P0 MUFU.RSQ R3, R4 ;  /* 0x0000000400030308 */ /* 0x000e240000001400 */
[----:B0-----:R-:W-:Y:S01]  /*0c00*/  @P0 FMUL.FTZ R5, R4, R3 ;  /* 0x0000000304050220 */ /* 0x001fe20000410000 */
[----:B------:R-:W-:Y:S01]  /*0c10*/  @P0 FMUL.FTZ R7, R3, 0.5 ;  /* 0x3f00000003070820 */ /* 0x000fe20000410000 */
[----:B------:R-:W-:Y:S02]  /*0c20*/  @!P0 MOV R3, R0 ;  /* 0x0000000000038202 */ /* 0x000fe40000000f00 */
[----:B------:R-:W-:-:S04]  /*0c30*/  @P0 FADD.FTZ R6, -R5, -RZ ;  /* 0x800000ff05060221 */ /* 0x000fc80000010100 */
[----:B------:R-:W-:-:S04]  /*0c40*/  @P0 FFMA R6, R5, R6, R4 ;  /* 0x0000000605060223 */ /* 0x000fc80000000004 */
[----:B------:R-:W-:-:S04]  /*0c50*/  @P0 FFMA R6, R6, R7, R5 ;  /* 0x0000000706060223 */ /* 0x000fc80000000005 */
[----:B------:R-:W-:-:S07]  /*0c60*/  @P0 FMUL.FTZ R3, R6, 2.3283064365386962891e-10 ;  /* 0x2f80000006030820 */ /* 0x000fce0000410000 */
.L_x_7:
[----:B------:R-:W-:Y:S01]  /*0c70*/  HFMA2 R5, -RZ, RZ, 0, 0 ;  /* 0x00000000ff057431 */ /* 0x000fe200000001ff */
[----:B------:R-:W-:-:S04]  /*0c80*/  MOV R4, R8 ;  /* 0x0000000800047202 */ /* 0x000fc80000000f00 */
[----:B------:R-:W-:Y:S05]  /*0c90*/  RET.REL.NODEC R4 `(_Z18calculateHeuristicPf5Pointii) ;  /* 0xfffffff004d87950 */ /* 0x000fea0003c3ffff */
.L_x_8:
[----:B------:R-:W-:-:S00]  /*0ca0*/  BRA `(.L_x_8) ;  /* 0xfffffffc00fc7947 */ /* 0x000fc0000383ffff */
[----:B------:R-:W-:-:S00]  /*0cb0*/  NOP ;  /* 0x0000000000007918 */ /* 0x000fc00000000000 */
        /* <DEDUP_REMOVED lines=12> */
.L_x_9:


//--------------------- .nv.shared.reserved.0     --------------------------
	.section	.nv.shared.reserved.0,"aw",@nobits
	.weak		__nv_reservedSMEM_offset_0_alias
	.size		__nv_reservedSMEM_offset_0_alias, 0, 64
	.other		__nv_reservedSMEM_offset_0_alias,@"STO_CUDA_RESERVED_SHARED STV_DEFAULT"
__nv_reservedSMEM_offset_0_alias:
	.zero		0
	.zero		64


//--------------------- .nv.constant0._Z18calculateHeuristicPf5Pointii --------------------------
	.section	.nv.constant0._Z18calculateHeuristicPf5Pointii,"a",@progbits
	.sectionflags	@""
	.align	4
.nv.constant0._Z18calculateHeuristicPf5Pointii:
	.zero		920


//--------------------- SYMBOLS --------------------------

	.type		.nv.reservedSmem.offset0,@object
	.size		.nv.reservedSmem.offset0,0x4
